//
// Generated by NVIDIA NVVM Compiler
//
// Compiler Build ID: CL-36424714
// Cuda compilation tools, release 13.0, V13.0.88
// Based on NVVM 20.0.0
//

.version 9.0
.target sm_100
.address_size 64

	// .globl	_Z9coalescedPfi

.visible .entry _Z9coalescedPfi(
	.param .u64 .ptr .align 1 _Z9coalescedPfi_param_0,
	.param .u32 _Z9coalescedPfi_param_1
)
{
	.reg .pred 	%p<2>;
	.reg .b32 	%r<6>;
	.reg .b32 	%f<3>;
	.reg .b64 	%rd<5>;

	ld.param.u64 	%rd1, [_Z9coalescedPfi_param_0];
	ld.param.u32 	%r2, [_Z9coalescedPfi_param_1];
	mov.u32 	%r3, %ctaid.x;
	mov.u32 	%r4, %ntid.x;
	mov.u32 	%r5, %tid.x;
	mad.lo.s32 	%r1, %r3, %r4, %r5;
	setp.ge.s32 	%p1, %r1, %r2;
	@%p1 bra 	$L__BB0_2;
	cvta.to.global.u64 	%rd2, %rd1;
	mul.wide.s32 	%rd3, %r1, 4;
	add.s64 	%rd4, %rd2, %rd3;
	ld.global.f32 	%f1, [%rd4];
	add.f32 	%f2, %f1, %f1;
	st.global.f32 	[%rd4], %f2;
$L__BB0_2:
	ret;

}
	// .globl	_Z13non_coalescedPfi
.visible .entry _Z13non_coalescedPfi(
	.param .u64 .ptr .align 1 _Z13non_coalescedPfi_param_0,
	.param .u32 _Z13non_coalescedPfi_param_1
)
{
	.reg .pred 	%p<2>;
	.reg .b32 	%r<7>;
	.reg .b32 	%f<3>;
	.reg .b64 	%rd<5>;

	ld.param.u64 	%rd1, [_Z13non_coalescedPfi_param_0];
	ld.param.u32 	%r2, [_Z13non_coalescedPfi_param_1];
	mov.u32 	%r3, %ctaid.x;
	mov.u32 	%r4, %ntid.x;
	mov.u32 	%r5, %tid.x;
	mad.lo.s32 	%r6, %r3, %r4, %r5;
	shl.b32 	%r1, %r6, 1;
	setp.ge.s32 	%p1, %r1, %r2;
	@%p1 bra 	$L__BB1_2;
	cvta.to.global.u64 	%rd2, %rd1;
	mul.wide.s32 	%rd3, %r1, 4;
	add.s64 	%rd4, %rd2, %rd3;
	ld.global.f32 	%f1, [%rd4];
	add.f32 	%f2, %f1, %f1;
	st.global.f32 	[%rd4], %f2;
$L__BB1_2:
	ret;

}


// ===== COMPILED SASS (sm_100) =====

	.target	sm_100

	.elftype	@"ET_EXEC"


//--------------------- .note.nv.tkinfo           --------------------------
	.section	.note.nv.tkinfo,"",@"SHT_NOTE"
	.sectionflags	@"SHF_NOTE_NV_TKINFO"
	.tkinfo
        /*0018*/ 	.word	0x00000002
        /*0030*/ 	.string	""
        /*0030*/ 	.string	"ptxas"
        /*0030*/ 	.string	"Cuda compilation tools, release 13.0, V13.0.88"
        /*0030*/ 	.string	"Build cuda_13.0.r13.0/compiler.36424714_0"
        /*0030*/ 	.string	"-arch sm_100 -m 64 "



//--------------------- .note.nv.cuinfo           --------------------------
	.section	.note.nv.cuinfo,"",@"SHT_NOTE"
	.sectionflags	@"SHF_NOTE_NV_CUINFO"
        /*0018*/ 	.short	0x0002
        /*001a*/ 	.short	0x0064
        /*001c*/ 	.short	0x0082
	.zero		2


//--------------------- .nv.info                  --------------------------
	.section	.nv.info,"",@"SHT_CUDA_INFO"
	.align	4


	//----- nvinfo : EIATTR_REGCOUNT
	.align		4
        /*0000*/ 	.byte	0x04, 0x2f
        /*0002*/ 	.short	(.L_1 - .L_0)
	.align		4
.L_0:
        /*0004*/ 	.word	index@(_Z9coalescedPfi)
        /*0008*/ 	.word	0x00000008


	//----- nvinfo : EIATTR_FRAME_SIZE
	.align		4
.L_1:
        /*000c*/ 	.byte	0x04, 0x11
        /*000e*/ 	.short	(.L_3 - .L_2)
	.align		4
.L_2:
        /*0010*/ 	.word	index@(_Z9coalescedPfi)
        /*0014*/ 	.word	0x00000000


	//----- nvinfo : EIATTR_REGCOUNT
	.align		4
.L_3:
        /*0018*/ 	.byte	0x04, 0x2f
        /*001a*/ 	.short	(.L_5 - .L_4)
	.align		4
.L_4:
        /*001c*/ 	.word	index@(_Z13non_coalescedPfi)
        /*0020*/ 	.word	0x00000008


	//----- nvinfo : EIATTR_FRAME_SIZE
	.align		4
.L_5:
        /*0024*/ 	.byte	0x04, 0x11
        /*0026*/ 	.short	(.L_7 - .L_6)
	.align		4
.L_6:
        /*0028*/ 	.word	index@(_Z13non_coalescedPfi)
        /*002c*/ 	.word	0x00000000


	//----- nvinfo : EIATTR_MIN_STACK_SIZE
	.align		4
.L_7:
        /*0030*/ 	.byte	0x04, 0x12
        /*0032*/ 	.short	(.L_9 - .L_8)
	.align		4
.L_8:
        /*0034*/ 	.word	index@(_Z13non_coalescedPfi)
        /*0038*/ 	.word	0x00000000


	//----- nvinfo : EIATTR_MIN_STACK_SIZE
	.align		4
.L_9:
        /*003c*/ 	.byte	0x04, 0x12
        /*003e*/ 	.short	(.L_11 - .L_10)
	.align		4
.L_10:
        /*0040*/ 	.word	index@(_Z9coalescedPfi)
        /*0044*/ 	.word	0x00000000
.L_11:


//--------------------- .nv.compat                --------------------------
	.section	.nv.compat,"",@"SHT_CUDA_COMPAT_INFO"
	.align	4
        /*0000*/ 	.byte	0x02, 0x09, 0x00, 0x00, 0x02, 0x02, 0x01, 0x00, 0x02, 0x05, 0x05, 0x00, 0x03, 0x07, 0x01, 0x01
        /*0010*/ 	.byte	0x02, 0x03, 0x00, 0x00, 0x02, 0x06, 0x01, 0x00, 0x04, 0x0b, 0x08, 0x00, 0x09, 0x00, 0x00, 0x00
        /*0020*/ 	.byte	0x00, 0x00, 0x00, 0x00


//--------------------- .nv.info._Z13non_coalescedPfi --------------------------
	.section	.nv.info._Z13non_coalescedPfi,"",@"SHT_CUDA_INFO"
	.sectionflags	@""
	.align	4


	//----- nvinfo : EIATTR_CUDA_API_VERSION
	.align		4
        /*0000*/ 	.byte	0x04, 0x37
        /*0002*/ 	.short	(.L_13 - .L_12)
.L_12:
        /*0004*/ 	.word	0x00000082


	//----- nvinfo : EIATTR_KPARAM_INFO
	.align		4
.L_13:
        /*0008*/ 	.byte	0x04, 0x17
        /*000a*/ 	.short	(.L_15 - .L_14)
.L_14:
        /*000c*/ 	.word	0x00000000
        /*0010*/ 	.short	0x0001
        /*0012*/ 	.short	0x0008
        /*0014*/ 	.byte	0x00, 0xf0, 0x11, 0x00


	//----- nvinfo : EIATTR_KPARAM_INFO
	.align		4
.L_15:
        /*0018*/ 	.byte	0x04, 0x17
        /*001a*/ 	.short	(.L_17 - .L_16)
.L_16:
        /*001c*/ 	.word	0x00000000
        /*0020*/ 	.short	0x0000
        /*0022*/ 	.short	0x0000
        /*0024*/ 	.byte	0x00, 0xf5, 0x21, 0x00


	//----- nvinfo : EIATTR_SPARSE_MMA_MASK
	.align		4
.L_17:
        /*0028*/ 	.byte	0x03, 0x50
        /*002a*/ 	.short	0x0000


	//----- nvinfo : EIATTR_MAXREG_COUNT
	.align		4
        /*002c*/ 	.byte	0x03, 0x1b
        /*002e*/ 	.short	0x00ff


	//----- nvinfo : EIATTR_MERCURY_ISA_VERSION
	.align		4
        /*0030*/ 	.byte	0x03, 0x5f
        /*0032*/ 	.short	0x0101


	//----- nvinfo : EIATTR_VRC_CTA_INIT_COUNT
	.align		4
        /*0034*/ 	.byte	0x02, 0x4a
	.zero		1
	.zero		1


	//----- nvinfo : EIATTR_EXIT_INSTR_OFFSETS
	.align		4
        /*0038*/ 	.byte	0x04, 0x1c
        /*003a*/ 	.short	(.L_19 - .L_18)


	//   ....[0]....
.L_18:
        /*003c*/ 	.word	0x00000080


	//   ....[1]....
        /*0040*/ 	.word	0x000000f0


	//----- nvinfo : EIATTR_CBANK_PARAM_SIZE
	.align		4
.L_19:
        /*0044*/ 	.byte	0x03, 0x19
        /*0046*/ 	.short	0x000c


	//----- nvinfo : EIATTR_PARAM_CBANK
	.align		4
        /*0048*/ 	.byte	0x04, 0x0a
        /*004a*/ 	.short	(.L_21 - .L_20)
	.align		4
.L_20:
        /*004c*/ 	.word	index@(.nv.constant0._Z13non_coalescedPfi)
        /*0050*/ 	.short	0x0380
        /*0052*/ 	.short	0x000c


	//----- nvinfo : EIATTR_SW_WAR
	.align		4
.L_21:
        /*0054*/ 	.byte	0x04, 0x36
        /*0056*/ 	.short	(.L_23 - .L_22)
.L_22:
        /*0058*/ 	.word	0x00000008
.L_23:


//--------------------- .nv.info._Z9coalescedPfi  --------------------------
	.section	.nv.info._Z9coalescedPfi,"",@"SHT_CUDA_INFO"
	.sectionflags	@""
	.align	4


	//----- nvinfo : EIATTR_CUDA_API_VERSION
	.align		4
        /*0000*/ 	.byte	0x04, 0x37
        /*0002*/ 	.short	(.L_25 - .L_24)
.L_24:
        /*0004*/ 	.word	0x00000082


	//----- nvinfo : EIATTR_KPARAM_INFO
	.align		4
.L_25:
        /*0008*/ 	.byte	0x04, 0x17
        /*000a*/ 	.short	(.L_27 - .L_26)
.L_26:
        /*000c*/ 	.word	0x00000000
        /*0010*/ 	.short	0x0001
        /*0012*/ 	.short	0x0008
        /*0014*/ 	.byte	0x00, 0xf0, 0x11, 0x00


	//----- nvinfo : EIATTR_KPARAM_INFO
	.align		4
.L_27:
        /*0018*/ 	.byte	0x04, 0x17
        /*001a*/ 	.short	(.L_29 - .L_28)
.L_28:
        /*001c*/ 	.word	0x00000000
        /*0020*/ 	.short	0x0000
        /*0022*/ 	.short	0x0000
        /*0024*/ 	.byte	0x00, 0xf5, 0x21, 0x00


	//----- nvinfo : EIATTR_SPARSE_MMA_MASK
	.align		4
.L_29:
        /*0028*/ 	.byte	0x03, 0x50
        /*002a*/ 	.short	0x0000


	//----- nvinfo : EIATTR_MAXREG_COUNT
	.align		4
        /*002c*/ 	.byte	0x03, 0x1b
        /*002e*/ 	.short	0x00ff


	//----- nvinfo : EIATTR_MERCURY_ISA_VERSION
	.align		4
        /*0030*/ 	.byte	0x03, 0x5f
        /*0032*/ 	.short	0x0101


	//----- nvinfo : EIATTR_VRC_CTA_INIT_COUNT
	.align		4
        /*0034*/ 	.byte	0x02, 0x4a
	.zero		1
	.zero		1


	//----- nvinfo : EIATTR_EXIT_INSTR_OFFSETS
	.align		4
        /*0038*/ 	.byte	0x04, 0x1c
        /*003a*/ 	.short	(.L_31 - .L_30)


	//   ....[0]....
.L_30:
        /*003c*/ 	.word	0x00000070


	//   ....[1]....
        /*0040*/ 	.word	0x000000e0


	//----- nvinfo : EIATTR_CBANK_PARAM_SIZE
	.align		4
.L_31:
        /*0044*/ 	.byte	0x03, 0x19
        /*0046*/ 	.short	0x000c


	//----- nvinfo : EIATTR_PARAM_CBANK
	.align		4
        /*0048*/ 	.byte	0x04, 0x0a
        /*004a*/ 	.short	(.L_33 - .L_32)
	.align		4
.L_32:
        /*004c*/ 	.word	index@(.nv.constant0._Z9coalescedPfi)
        /*0050*/ 	.short	0x0380
        /*0052*/ 	.short	0x000c


	//----- nvinfo : EIATTR_SW_WAR
	.align		4
.L_33:
        /*0054*/ 	.byte	0x04, 0x36
        /*0056*/ 	.short	(.L_35 - .L_34)
.L_34:
        /*0058*/ 	.word	0x00000008
.L_35:


//--------------------- .nv.callgraph             --------------------------
	.section	.nv.callgraph,"",@"SHT_CUDA_CALLGRAPH"
	.align	4
	.sectionentsize	8
	.align		4
        /*0000*/ 	.word	0x00000000
	.align		4
        /*0004*/ 	.word	0xffffffff
	.align		4
        /*0008*/ 	.word	0x00000000
	.align		4
        /*000c*/ 	.word	0xfffffffe
	.align		4
        /*0010*/ 	.word	0x00000000
	.align		4
        /*0014*/ 	.word	0xfffffffd
	.align		4
        /*0018*/ 	.word	0x00000000
	.align		4
        /*001c*/ 	.word	0xfffffffc


//--------------------- .text._Z13non_coalescedPfi --------------------------
	.section	.text._Z13non_coalescedPfi,"ax",@progbits
	.align	128
        .global         _Z13non_coalescedPfi
        .type           _Z13non_coalescedPfi,@function
        .size           _Z13non_coalescedPfi,(.L_x_2 - _Z13non_coalescedPfi)
        .other          _Z13non_coalescedPfi,@"STO_CUDA_ENTRY STV_DEFAULT"
_Z13non_coalescedPfi:
.text._Z13non_coalescedPfi:
[----:B------:R-:W-:Y:S01]  /*0000*/  LDC R1, c[0x0][0x37c] ;  /* 0x0000df00ff017b82 */ /* 0x000fe20000000800 */
[----:B------:R-:W0:Y:S07]  /*0010*/  S2R R3, SR_TID.X ;  /* 0x0000000000037919 */ /* 0x000e2e0000002100 */
[----:B------:R-:W0:Y:S01]  /*0020*/  S2UR UR4, SR_CTAID.X ;  /* 0x00000000000479c3 */ /* 0x000e220000002500 */
[----:B------:R-:W1:Y:S07]  /*0030*/  LDCU UR5, c[0x0][0x388] ;  /* 0x00007100ff0577ac */ /* 0x000e6e0008000800 */
[----:B------:R-:W0:Y:S02]  /*0040*/  LDC R0, c[0x0][0x360] ;  /* 0x0000d800ff007b82 */ /* 0x000e240000000800 */
[----:B0-----:R-:W-:-:S05]  /*0050*/  IMAD R0, R0, UR4, R3 ;  /* 0x0000000400007c24 */ /* 0x001fca000f8e0203 */
[----:B------:R-:W-:-:S04]  /*0060*/  SHF.L.U32 R5, R0, 0x1, RZ ;  /* 0x0000000100057819 */ /* 0x000fc800000006ff */
[----:B-1----:R-:W-:-:S13]  /*0070*/  ISETP.GE.AND P0, PT, R5, UR5, PT ;  /* 0x0000000505007c0c */ /* 0x002fda000bf06270 */
[----:B------:R-:W-:Y:S05]  /*0080*/  @P0 EXIT ;  /* 0x000000000000094d */ /* 0x000fea0003800000 */
[----:B------:R-:W0:Y:S01]  /*0090*/  LDC.64 R2, c[0x0][0x380] ;  /* 0x0000e000ff027b82 */ /* 0x000e220000000a00 */
[----:B------:R-:W1:Y:S01]  /*00a0*/  LDCU.64 UR4, c[0x0][0x358] ;  /* 0x00006b00ff0477ac */ /* 0x000e620008000a00 */
[----:B0-----:R-:W-:-:S05]  /*00b0*/  IMAD.WIDE R2, R5, 0x4, R2 ;  /* 0x0000000405027825 */ /* 0x001fca00078e0202 */
[----:B-1----:R-:W2:Y:S02]  /*00c0*/  LDG.E R0, desc[UR4][R2.64] ;  /* 0x0000000402007981 */ /* 0x002ea4000c1e1900 */
[----:B--2---:R-:W-:-:S05]  /*00d0*/  FADD R5, R0, R0 ;  /* 0x0000000000057221 */ /* 0x004fca0000000000 */
[----:B------:R-:W-:Y:S01]  /*00e0*/  STG.E desc[UR4][R2.64], R5 ;  /* 0x0000000502007986 */ /* 0x000fe2000c101904 */
[----:B------:R-:W-:Y:S05]  /*00f0*/  EXIT ;  /* 0x000000000000794d */ /* 0x000fea0003800000 */
.L_x_0:
[----:B------:R-:W-:-:S00]  /*0100*/  BRA `(.L_x_0) ;  /* 0xfffffffc00fc7947 */ /* 0x000fc0000383ffff */
[----:B------:R-:W-:-:S00]  /*0110*/  NOP ;  /* 0x0000000000007918 */ /* 0x000fc00000000000 */
        /* <DEDUP_REMOVED lines=14> */
.L_x_2:


//--------------------- .text._Z9coalescedPfi     --------------------------
	.section	.text._Z9coalescedPfi,"ax",@progbits
	.align	128
        .global         _Z9coalescedPfi
        .type           _Z9coalescedPfi,@function
        .size           _Z9coalescedPfi,(.L_x_3 - _Z9coalescedPfi)
        .other          _Z9coalescedPfi,@"STO_CUDA_ENTRY STV_DEFAULT"
_Z9coalescedPfi:
.text._Z9coalescedPfi:
[----:B------:R-:W-:Y:S01]  /*0000*/  LDC R1, c[0x0][0x37c] ;  /* 0x0000df00ff017b82 */ /* 0x000fe20000000800 */
[----:B------:R-:W0:Y:S07]  /*0010*/  S2R R0, SR_TID.X ;  /* 0x0000000000007919 */ /* 0x000e2e0000002100 */
[----:B------:R-:W0:Y:S01]  /*0020*/  S2UR UR4, SR_CTAID.X ;  /* 0x00000000000479c3 */ /* 0x000e220000002500 */
[----:B------:R-:W1:Y:S07]  /*0030*/  LDCU UR5, c[0x0][0x388] ;  /* 0x00007100ff0577ac */ /* 0x000e6e0008000800 */
[----:B------:R-:W0:Y:S02]  /*0040*/  LDC R5, c[0x0][0x360] ;  /* 0x0000d800ff057b82 */ /* 0x000e240000000800 */
[----:B0-----:R-:W-:-:S05]  /*0050*/  IMAD R5, R5, UR4, R0 ;  /* 0x0000000405057c24 */ /* 0x001fca000f8e0200 */
        /* <DEDUP_REMOVED lines=9> */
.L_x_1:
        /* <DEDUP_REMOVED lines=9> */
.L_x_3:


//--------------------- .nv.shared.reserved.0     --------------------------
	.section	.nv.shared.reserved.0,"aw",@nobits
	.weak		__nv_reservedSMEM_offset_0_alias
	.size		__nv_reservedSMEM_offset_0_alias, 0, 64
	.other		__nv_reservedSMEM_offset_0_alias,@"STO_CUDA_RESERVED_SHARED STV_DEFAULT"
__nv_reservedSMEM_offset_0_alias:
	.zero		0
	.zero		64


//--------------------- .nv.constant0._Z13non_coalescedPfi --------------------------
	.section	.nv.constant0._Z13non_coalescedPfi,"a",@progbits
	.sectionflags	@""
	.align	4
.nv.constant0._Z13non_coalescedPfi:
	.zero		908


//--------------------- .nv.constant0._Z9coalescedPfi --------------------------
	.section	.nv.constant0._Z9coalescedPfi,"a",@progbits
	.sectionflags	@""
	.align	4
.nv.constant0._Z9coalescedPfi:
	.zero		908


//--------------------- SYMBOLS --------------------------

	.type		.nv.reservedSmem.offset0,@object
	.size		.nv.reservedSmem.offset0,0x4
